	.headerflags	@"EF_CUDA_TEXMODE_UNIFIED EF_CUDA_64BIT_ADDRESS EF_CUDA_ACCELERATORS EF_CUDA_SM90 EF_CUDA_VIRTUAL_SM(EF_CUDA_SM90)"
	.elftype	@"ET_EXEC"


//--------------------- .nv.info                  --------------------------
	.section	.nv.info,"",@"SHT_CUDA_INFO"
	.align	4


	//----- nvinfo : EIATTR_REGCOUNT
	.align		4
        /*0000*/ 	.byte	0x04, 0x2f
        /*0002*/ 	.short	(.L_1 - .L_0)
	.align		4
.L_0:
        /*0004*/ 	.word	index@(triton_poi_fused_cat_9)
        /*0008*/ 	.word	0x0000000e


	//----- nvinfo : EIATTR_MIN_STACK_SIZE
	.align		4
.L_1:
        /*000c*/ 	.byte	0x04, 0x12
        /*000e*/ 	.short	(.L_3 - .L_2)
	.align		4
.L_2:
        /*0010*/ 	.word	index@(triton_poi_fused_cat_9)
        /*0014*/ 	.word	0x00000000


	//----- nvinfo : EIATTR_FRAME_SIZE
	.align		4
.L_3:
        /*0018*/ 	.byte	0x04, 0x11
        /*001a*/ 	.short	(.L_5 - .L_4)
	.align		4
.L_4:
        /*001c*/ 	.word	index@(triton_poi_fused_cat_9)
        /*0020*/ 	.word	0x00000000


	//----- nvinfo : EIATTR_MIN_STACK_SIZE
	.align		4
.L_5:
        /*0024*/ 	.byte	0x04, 0x12
        /*0026*/ 	.short	(.L_7 - .L_6)
	.align		4
.L_6:
        /*0028*/ 	.word	index@(triton_poi_fused_cat_9)
        /*002c*/ 	.word	0x00000000
.L_7:


//--------------------- .nv.info.triton_poi_fused_cat_9 --------------------------
	.section	.nv.info.triton_poi_fused_cat_9,"",@"SHT_CUDA_INFO"
	.sectionflags	@""
	.align	4


	//----- nvinfo : EIATTR_CUDA_API_VERSION
	.align		4
        /*0000*/ 	.byte	0x04, 0x37
        /*0002*/ 	.short	(.L_9 - .L_8)
.L_8:
        /*0004*/ 	.word	0x0000007c


	//----- nvinfo : EIATTR_KPARAM_INFO
	.align		4
.L_9:
        /*0008*/ 	.byte	0x04, 0x17
        /*000a*/ 	.short	(.L_11 - .L_10)
.L_10:
        /*000c*/ 	.word	0x00000000
        /*0010*/ 	.short	0x0004
        /*0012*/ 	.short	0x0020
        /*0014*/ 	.byte	0x00, 0xf0, 0x11, 0x00


	//----- nvinfo : EIATTR_KPARAM_INFO
	.align		4
.L_11:
        /*0018*/ 	.byte	0x04, 0x17
        /*001a*/ 	.short	(.L_13 - .L_12)
.L_12:
        /*001c*/ 	.word	0x00000000
        /*0020*/ 	.short	0x0003
        /*0022*/ 	.short	0x0018
        /*0024*/ 	.byte	0x00, 0xf4, 0x21, 0x00


	//----- nvinfo : EIATTR_KPARAM_INFO
	.align		4
.L_13:
        /*0028*/ 	.byte	0x04, 0x17
        /*002a*/ 	.short	(.L_15 - .L_14)
.L_14:
        /*002c*/ 	.word	0x00000000
        /*0030*/ 	.short	0x0002
        /*0032*/ 	.short	0x0010
        /*0034*/ 	.byte	0x00, 0xf4, 0x21, 0x00


	//----- nvinfo : EIATTR_KPARAM_INFO
	.align		4
.L_15:
        /*0038*/ 	.byte	0x04, 0x17
        /*003a*/ 	.short	(.L_17 - .L_16)
.L_16:
        /*003c*/ 	.word	0x00000000
        /*0040*/ 	.short	0x0001
        /*0042*/ 	.short	0x0008
        /*0044*/ 	.byte	0x00, 0xf4, 0x21, 0x00


	//----- nvinfo : EIATTR_KPARAM_INFO
	.align		4
.L_17:
        /*0048*/ 	.byte	0x04, 0x17
        /*004a*/ 	.short	(.L_19 - .L_18)
.L_18:
        /*004c*/ 	.word	0x00000000
        /*0050*/ 	.short	0x0000
        /*0052*/ 	.short	0x0000
        /*0054*/ 	.byte	0x00, 0xf4, 0x21, 0x00


	//----- nvinfo : EIATTR_SPARSE_MMA_MASK
	.align		4
.L_19:
        /*0058*/ 	.byte	0x03, 0x50
        /*005a*/ 	.short	0x0000


	//----- nvinfo : EIATTR_MAXREG_COUNT
	.align		4
        /*005c*/ 	.byte	0x03, 0x1b
        /*005e*/ 	.short	0x00ff


	//----- nvinfo : EIATTR_EXIT_INSTR_OFFSETS
	.align		4
        /*0060*/ 	.byte	0x04, 0x1c
        /*0062*/ 	.short	(.L_21 - .L_20)


	//   ....[0]....
.L_20:
        /*0064*/ 	.word	0x00000490


	//----- nvinfo : EIATTR_REQNTID
	.align		4
.L_21:
        /*0068*/ 	.byte	0x04, 0x10
        /*006a*/ 	.short	(.L_23 - .L_22)
.L_22:
        /*006c*/ 	.word	0x00000080
        /*0070*/ 	.word	0x00000001
        /*0074*/ 	.word	0x00000001


	//----- nvinfo : EIATTR_CBANK_PARAM_SIZE
	.align		4
.L_23:
        /*0078*/ 	.byte	0x03, 0x19
        /*007a*/ 	.short	0x0024


	//----- nvinfo : EIATTR_PARAM_CBANK
	.align		4
        /*007c*/ 	.byte	0x04, 0x0a
        /*007e*/ 	.short	(.L_25 - .L_24)
	.align		4
.L_24:
        /*0080*/ 	.word	index@(.nv.constant0.triton_poi_fused_cat_9)
        /*0084*/ 	.short	0x0210
        /*0086*/ 	.short	0x0024


	//----- nvinfo : EIATTR_SW_WAR
	.align		4
.L_25:
        /*0088*/ 	.byte	0x04, 0x36
        /*008a*/ 	.short	(.L_27 - .L_26)
.L_26:
        /*008c*/ 	.word	0x00000008
.L_27:


//--------------------- .nv.callgraph             --------------------------
	.section	.nv.callgraph,"",@"SHT_CUDA_CALLGRAPH"
	.align	4
	.sectionentsize	8
	.align		4
        /*0000*/ 	.word	0x00000000
	.align		4
        /*0004*/ 	.word	0xffffffff
	.align		4
        /*0008*/ 	.word	0x00000000
	.align		4
        /*000c*/ 	.word	0xfffffffe
	.align		4
        /*0010*/ 	.word	0x00000000
	.align		4
        /*0014*/ 	.word	0xfffffffd
	.align		4
        /*0018*/ 	.word	0x00000000
	.align		4
        /*001c*/ 	.word	0xfffffffc


//--------------------- .text.triton_poi_fused_cat_9 --------------------------
	.section	.text.triton_poi_fused_cat_9,"ax",@progbits
	.align	128
        .global         triton_poi_fused_cat_9
        .type           triton_poi_fused_cat_9,@function
        .size           triton_poi_fused_cat_9,(.L_x_1 - triton_poi_fused_cat_9)
        .other          triton_poi_fused_cat_9,@"STO_CUDA_ENTRY STV_DEFAULT"
triton_poi_fused_cat_9:
.text.triton_poi_fused_cat_9:
[----:B------:R-:W-:Y:S01]  /*0000*/  LDC R1, c[0x0][0x28] ;  /* 0x00000a00ff017b82 */ /* 0x000fe20000000800 */
[----:B------:R-:W1:Y:S01]  /*0010*/  S2R R0, SR_TID.X ;  /* 0x0000000000007919 */ /* 0x000e620000002100 */
[----:B------:R-:W-:Y:S01]  /*0020*/  ULDC.64 UR6, c[0x0][0x220] ;  /* 0x0000880000067ab9 */ /* 0x000fe20000000a00 */
[----:B------:R-:W-:Y:S01]  /*0030*/  IMAD.MOV.U32 R10, RZ, RZ, RZ ;  /* 0x000000ffff0a7224 */ /* 0x000fe200078e00ff */
[----:B------:R-:W-:Y:S01]  /*0040*/  ULDC.64 UR4, c[0x0][0x208] ;  /* 0x0000820000047ab9 */ /* 0x000fe20000000a00 */
[----:B------:R-:W2:Y:S01]  /*0050*/  S2R R3, SR_CTAID.X ;  /* 0x0000000000037919 */ /* 0x000ea20000002500 */
[----:B-1----:R-:W-:-:S05]  /*0060*/  LOP3.LUT R0, R0, 0x7f, RZ, 0xc0, !PT ;  /* 0x0000007f00007812 */ /* 0x002fca00078ec0ff */
[----:B--2---:R-:W-:Y:S02]  /*0070*/  IMAD R0, R3, 0x80, R0 ;  /* 0x0000008003007824 */ /* 0x004fe400078e0200 */
[----:B------:R-:W1:Y:S03]  /*0080*/  LDC.64 R2, c[0x0][0x218] ;  /* 0x00008600ff027b82 */ /* 0x000e660000000a00 */
[----:B------:R-:W-:-:S04]  /*0090*/  SHF.R.S32.HI R5, RZ, 0x1f, R0 ;  /* 0x0000001fff057819 */ /* 0x000fc80000011400 */
[CC--:B------:R-:W-:Y:S02]  /*00a0*/  LEA.HI R4, R5.reuse, R0.reuse, RZ, 0x6 ;  /* 0x0000000005047211 */ /* 0x0c0fe400078f30ff */
[----:B------:R-:W-:Y:S02]  /*00b0*/  LEA.HI R8, R5, R0, RZ, 0xa ;  /* 0x0000000005087211 */ /* 0x000fe400078f50ff */
[----:B------:R-:W-:Y:S02]  /*00c0*/  SHF.R.S32.HI R6, RZ, 0x6, R4 ;  /* 0x00000006ff067819 */ /* 0x000fe40000011404 */
[----:B------:R-:W-:Y:S02]  /*00d0*/  LOP3.LUT R5, R4, 0xffffffc0, RZ, 0xc0, !PT ;  /* 0xffffffc004057812 */ /* 0x000fe400078ec0ff */
[----:B------:R-:W-:Y:S02]  /*00e0*/  LEA.HI R7, R6, R6, RZ, 0x4 ;  /* 0x0000000606077211 */ /* 0x000fe400078f20ff */
[----:B------:R-:W-:Y:S01]  /*00f0*/  SHF.R.S32.HI R4, RZ, 0xa, R8 ;  /* 0x0000000aff047819 */ /* 0x000fe20000011408 */
[----:B------:R-:W-:Y:S01]  /*0100*/  IMAD.IADD R5, R0, 0x1, -R5 ;  /* 0x0000000100057824 */ /* 0x000fe200078e0a05 */
[----:B------:R-:W-:-:S02]  /*0110*/  LOP3.LUT R7, R7, 0xfffffff0, RZ, 0xc0, !PT ;  /* 0xfffffff007077812 */ /* 0x000fc400078ec0ff */
[----:B------:R-:W-:Y:S01]  /*0120*/  LOP3.LUT R9, R8, 0xfffffc00, RZ, 0xc0, !PT ;  /* 0xfffffc0008097812 */ /* 0x000fe200078ec0ff */
[----:B------:R-:W-:Y:S01]  /*0130*/  IMAD.SHL.U32 R4, R4, 0x200, RZ ;  /* 0x0000020004047824 */ /* 0x000fe200078e00ff */
[----:B------:R-:W-:Y:S01]  /*0140*/  SHF.R.S32.HI R8, RZ, 0x1f, R5 ;  /* 0x0000001fff087819 */ /* 0x000fe20000011405 */
[----:B------:R-:W-:-:S03]  /*0150*/  IMAD.IADD R7, R6, 0x1, -R7 ;  /* 0x0000000106077824 */ /* 0x000fc600078e0a07 */
[----:B------:R-:W-:Y:S01]  /*0160*/  IADD3 R9, R4, R0, -R9 ;  /* 0x0000000004097210 */ /* 0x000fe20007ffe809 */
[C---:B------:R-:W-:Y:S01]  /*0170*/  IMAD.SHL.U32 R6, R7.reuse, 0x40, RZ ;  /* 0x0000004007067824 */ /* 0x040fe200078e00ff */
[C---:B------:R-:W-:Y:S02]  /*0180*/  ISETP.GE.AND P0, PT, R7.reuse, 0x8, PT ;  /* 0x000000080700780c */ /* 0x040fe40003f06270 */
[----:B------:R-:W-:Y:S02]  /*0190*/  ISETP.GT.AND P1, PT, R7, 0x7, PT ;  /* 0x000000070700780c */ /* 0x000fe40003f24270 */
[--C-:B------:R-:W-:Y:S02]  /*01a0*/  IADD3 R11, P2, P3, R6, R5, R4.reuse ;  /* 0x00000005060b7210 */ /* 0x100fe40007b5e004 */
[----:B------:R-:W-:Y:S01]  /*01b0*/  SHF.R.S32.HI R7, RZ, 0x1f, R4 ;  /* 0x0000001fff077819 */ /* 0x000fe20000011404 */
[----:B-1----:R-:W-:Y:S01]  /*01c0*/  IMAD.WIDE R4, R9, 0x4, R2 ;  /* 0x0000000409047825 */ /* 0x002fe200078e0202 */
[----:B------:R-:W-:Y:S01]  /*01d0*/  SHF.R.S32.HI R6, RZ, 0x1f, R6 ;  /* 0x0000001fff067819 */ /* 0x000fe20000011406 */
[----:B------:R-:W1:Y:S03]  /*01e0*/  LDC.64 R2, c[0x0][0x210] ;  /* 0x00008400ff027b82 */ /* 0x000e660000000a00 */
[----:B------:R-:W-:Y:S01]  /*01f0*/  IADD3.X R8, R6, R8, R7, P2, P3 ;  /* 0x0000000806087210 */ /* 0x000fe200017e6407 */
[----:B------:R-:W2:Y:S01]  /*0200*/  @!P0 LDG.E R10, desc[UR4][R4.64] ;  /* 0x00000004040a8981 */ /* 0x000ea2000c1e1900 */
[----:B------:R-:W-:-:S04]  /*0210*/  LEA R6, P2, R11, UR6, 0x2 ;  /* 0x000000060b067c11 */ /* 0x000fc8000f8410ff */
[----:B------:R-:W-:Y:S01]  /*0220*/  LEA.HI.X R7, R11, UR7, R8, 0x2, P2 ;  /* 0x000000070b077c11 */ /* 0x000fe200090f1408 */
[----:B------:R-:W-:-:S06]  /*0230*/  IMAD.MOV.U32 R11, RZ, RZ, RZ ;  /* 0x000000ffff0b7224 */ /* 0x000fcc00078e00ff */
[----:B------:R3:W4:Y:S01]  /*0240*/  @P1 LDG.E R11, desc[UR4][R6.64+-0x800] ;  /* 0xfff80004060b1981 */ /* 0x000722000c1e1900 */
[----:B------:R-:W-:Y:S02]  /*0250*/  IMAD.MOV.U32 R8, RZ, RZ, RZ ;  /* 0x000000ffff087224 */ /* 0x000fe400078e00ff */
[----:B-1----:R-:W-:-:S05]  /*0260*/  IMAD.WIDE R2, R9, 0x4, R2 ;  /* 0x0000000409027825 */ /* 0x002fca00078e0202 */
[----:B------:R1:W5:Y:S01]  /*0270*/  @!P0 LDG.E R8, desc[UR4][R2.64] ;  /* 0x0000000402088981 */ /* 0x000362000c1e1900 */
[----:B---3--:R-:W-:Y:S01]  /*0280*/  IMAD.MOV.U32 R7, RZ, RZ, 0x3e800000 ;  /* 0x3e800000ff077424 */ /* 0x008fe200078e00ff */
[----:B--2---:R-:W-:-:S05]  /*0290*/  SEL R10, R10, RZ, !P0 ;  /* 0x000000ff0a0a7207 */ /* 0x004fca0004000000 */
[----:B------:R-:W-:Y:S01]  /*02a0*/  FADD R9, RZ, -R10 ;  /* 0x8000000aff097221 */ /* 0x000fe20000000000 */
[----:B----4-:R-:W-:-:S03]  /*02b0*/  SEL R11, R11, RZ, P1 ;  /* 0x000000ff0b0b7207 */ /* 0x010fc60000800000 */
[----:B------:R-:W-:Y:S02]  /*02c0*/  FMUL R9, R9, 1.4426950216293334961 ;  /* 0x3fb8aa3b09097820 */ /* 0x000fe40000400000 */
[----:B------:R-:W-:-:S04]  /*02d0*/  FADD R4, RZ, -R11 ;  /* 0x8000000bff047221 */ /* 0x000fc80000000000 */
[----:B------:R-:W-:Y:S01]  /*02e0*/  FMUL R5, R4, 1.4426950216293334961 ;  /* 0x3fb8aa3b04057820 */ /* 0x000fe20000400000 */
[----:B------:R-:W-:-:S04]  /*02f0*/  FSETP.GEU.AND P1, PT, R9, -126, PT ;  /* 0xc2fc00000900780b */ /* 0x000fc80003f2e000 */
[----:B------:R-:W-:-:S09]  /*0300*/  FSETP.GEU.AND P2, PT, R5, -126, PT ;  /* 0xc2fc00000500780b */ /* 0x000fd20003f4e000 */
[----:B------:R-:W-:-:S04]  /*0310*/  @!P1 FMUL R9, R9, 0.5 ;  /* 0x3f00000009099820 */ /* 0x000fc80000400000 */
[----:B------:R-:W-:Y:S01]  /*0320*/  @!P2 FMUL R5, R5, 0.5 ;  /* 0x3f0000000505a820 */ /* 0x000fe20000400000 */
[----:B------:R-:W2:Y:S08]  /*0330*/  MUFU.EX2 R4, R9 ;  /* 0x0000000900047308 */ /* 0x000eb00000000800 */
[----:B-1----:R-:W1:Y:S01]  /*0340*/  MUFU.EX2 R2, R5 ;  /* 0x0000000500027308 */ /* 0x002e620000000800 */
[----:B--2---:R-:W-:-:S04]  /*0350*/  @!P1 FMUL R4, R4, R4 ;  /* 0x0000000404049220 */ /* 0x004fc80000400000 */
[----:B------:R-:W-:Y:S01]  /*0360*/  FADD R4, R4, 1 ;  /* 0x3f80000004047421 */ /* 0x000fe20000000000 */
[----:B-1----:R-:W-:-:S04]  /*0370*/  @!P2 FMUL R2, R2, R2 ;  /* 0x000000020202a220 */ /* 0x002fc80000400000 */
[----:B------:R-:W-:Y:S01]  /*0380*/  FADD R6, R2, 1 ;  /* 0x3f80000002067421 */ /* 0x000fe20000000000 */
[----:B------:R-:W-:Y:S01]  /*0390*/  FSETP.GT.AND P1, PT, R4, 8.50705917302346158658e+37, PT ;  /* 0x7e8000000400780b */ /* 0x000fe20003f24000 */
[----:B------:R-:W1:Y:S03]  /*03a0*/  LDC.64 R2, c[0x0][0x228] ;  /* 0x00008a00ff027b82 */ /* 0x000e660000000a00 */
[----:B------:R-:W-:-:S09]  /*03b0*/  FSETP.GT.AND P2, PT, R6, 8.50705917302346158658e+37, PT ;  /* 0x7e8000000600780b */ /* 0x000fd20003f44000 */
[----:B------:R-:W-:-:S04]  /*03c0*/  @P1 FMUL R4, R4, 0.25 ;  /* 0x3e80000004041820 */ /* 0x000fc80000400000 */
[----:B------:R-:W-:Y:S02]  /*03d0*/  @P2 FMUL R6, R6, 0.25 ;  /* 0x3e80000006062820 */ /* 0x000fe40000400000 */
[----:B------:R-:W2:Y:S08]  /*03e0*/  MUFU.RCP R4, R4 ;  /* 0x0000000400047308 */ /* 0x000eb00000001000 */
[----:B------:R-:W3:Y:S01]  /*03f0*/  MUFU.RCP R6, R6 ;  /* 0x0000000600067308 */ /* 0x000ee20000001000 */
[----:B------:R-:W-:-:S02]  /*0400*/  FSEL R5, R7, 1, P1 ;  /* 0x3f80000007057808 */ /* 0x000fc40000800000 */
[----:B------:R-:W-:Y:S02]  /*0410*/  FSEL R7, R7, 1, P2 ;  /* 0x3f80000007077808 */ /* 0x000fe40001000000 */
[----:B-----5:R-:W-:Y:S01]  /*0420*/  SEL R9, R8, RZ, !P0 ;  /* 0x000000ff08097207 */ /* 0x020fe20004000000 */
[----:B--2---:R-:W-:Y:S01]  /*0430*/  FMUL R5, R4, R5 ;  /* 0x0000000504057220 */ /* 0x004fe20000400000 */
[----:B-1----:R-:W-:-:S04]  /*0440*/  IMAD.WIDE R2, R0, 0x4, R2 ;  /* 0x0000000400027825 */ /* 0x002fc800078e0202 */
[----:B------:R-:W-:Y:S01]  /*0450*/  FFMA R5, R10, R5, R9 ;  /* 0x000000050a057223 */ /* 0x000fe20000000009 */
[----:B---3--:R-:W-:-:S04]  /*0460*/  FMUL R8, R6, R7 ;  /* 0x0000000706087220 */ /* 0x008fc80000400000 */
[----:B------:R-:W-:-:S05]  /*0470*/  @P0 FMUL R5, R11, R8 ;  /* 0x000000080b050220 */ /* 0x000fca0000400000 */
[----:B------:R-:W-:Y:S01]  /*0480*/  STG.E desc[UR4][R2.64], R5 ;  /* 0x0000000502007986 */ /* 0x000fe2000c101904 */
[----:B------:R-:W-:Y:S05]  /*0490*/  EXIT ;  /* 0x000000000000794d */ /* 0x000fea0003800000 */
.L_x_0:
[----:B------:R-:W-:-:S00]  /*04a0*/  BRA `(.L_x_0) ;  /* 0xfffffffc00fc7947 */ /* 0x000fc0000383ffff */
[----:B------:R-:W-:-:S00]  /*04b0*/  NOP ;  /* 0x0000000000007918 */ /* 0x000fc00000000000 */
        /* <DEDUP_REMOVED lines=12> */
.L_x_1:


//--------------------- .nv.constant0.triton_poi_fused_cat_9 --------------------------
	.section	.nv.constant0.triton_poi_fused_cat_9,"a",@progbits
	.sectionflags	@""
	.align	4
.nv.constant0.triton_poi_fused_cat_9:
	.zero		564
